//
// Generated by NVIDIA NVVM Compiler
//
// Compiler Build ID: CL-36424714
// Cuda compilation tools, release 13.0, V13.0.88
// Based on NVVM 20.0.0
//

.version 9.0
.target sm_100
.address_size 64

	// .globl	_Z14_AFFINE_KERNELPiiiiiii

.visible .entry _Z14_AFFINE_KERNELPiiiiiii(
	.param .u64 .ptr .align 1 _Z14_AFFINE_KERNELPiiiiiii_param_0,
	.param .u32 _Z14_AFFINE_KERNELPiiiiiii_param_1,
	.param .u32 _Z14_AFFINE_KERNELPiiiiiii_param_2,
	.param .u32 _Z14_AFFINE_KERNELPiiiiiii_param_3,
	.param .u32 _Z14_AFFINE_KERNELPiiiiiii_param_4,
	.param .u32 _Z14_AFFINE_KERNELPiiiiiii_param_5,
	.param .u32 _Z14_AFFINE_KERNELPiiiiiii_param_6
)
{
	.reg .pred 	%p<4>;
	.reg .b32 	%r<15>;
	.reg .b64 	%rd<5>;

	ld.param.u64 	%rd1, [_Z14_AFFINE_KERNELPiiiiiii_param_0];
	ld.param.u32 	%r2, [_Z14_AFFINE_KERNELPiiiiiii_param_3];
	ld.param.u32 	%r4, [_Z14_AFFINE_KERNELPiiiiiii_param_5];
	ld.param.u32 	%r5, [_Z14_AFFINE_KERNELPiiiiiii_param_6];
	mov.u32 	%r6, %nctaid.x;
	mov.u32 	%r7, %ntid.x;
	mov.u32 	%r8, %ctaid.x;
	mov.u32 	%r9, %tid.x;
	mad.lo.s32 	%r10, %r5, %r6, %r8;
	mad.lo.s32 	%r11, %r10, %r7, %r9;
	setp.gt.s32 	%p1, %r2, %r11;
	add.s32 	%r12, %r2, 8;
	min.s32 	%r13, %r12, %r4;
	setp.le.s32 	%p2, %r13, %r11;
	or.pred  	%p3, %p2, %p1;
	@%p3 bra 	$L__BB0_2;
	cvta.to.global.u64 	%rd2, %rd1;
	mul.wide.s32 	%rd3, %r11, 4;
	add.s64 	%rd4, %rd2, %rd3;
	ld.global.u32 	%r14, [%rd4+8];
	st.global.u32 	[%rd4+40], %r14;
$L__BB0_2:
	ret;

}


// ===== COMPILED SASS (sm_100) =====

	.target	sm_100

	.elftype	@"ET_EXEC"


//--------------------- .note.nv.tkinfo           --------------------------
	.section	.note.nv.tkinfo,"",@"SHT_NOTE"
	.sectionflags	@"SHF_NOTE_NV_TKINFO"
	.tkinfo
        /*0018*/ 	.word	0x00000002
        /*0030*/ 	.string	""
        /*0030*/ 	.string	"ptxas"
        /*0030*/ 	.string	"Cuda compilation tools, release 13.0, V13.0.88"
        /*0030*/ 	.string	"Build cuda_13.0.r13.0/compiler.36424714_0"
        /*0030*/ 	.string	"-arch sm_100 -m 64 "



//--------------------- .note.nv.cuinfo           --------------------------
	.section	.note.nv.cuinfo,"",@"SHT_NOTE"
	.sectionflags	@"SHF_NOTE_NV_CUINFO"
        /*0018*/ 	.short	0x0002
        /*001a*/ 	.short	0x0064
        /*001c*/ 	.short	0x0082
	.zero		2


//--------------------- .nv.info                  --------------------------
	.section	.nv.info,"",@"SHT_CUDA_INFO"
	.align	4


	//----- nvinfo : EIATTR_REGCOUNT
	.align		4
        /*0000*/ 	.byte	0x04, 0x2f
        /*0002*/ 	.short	(.L_1 - .L_0)
	.align		4
.L_0:
        /*0004*/ 	.word	index@(_Z14_AFFINE_KERNELPiiiiiii)
        /*0008*/ 	.word	0x0000000a


	//----- nvinfo : EIATTR_FRAME_SIZE
	.align		4
.L_1:
        /*000c*/ 	.byte	0x04, 0x11
        /*000e*/ 	.short	(.L_3 - .L_2)
	.align		4
.L_2:
        /*0010*/ 	.word	index@(_Z14_AFFINE_KERNELPiiiiiii)
        /*0014*/ 	.word	0x00000000


	//----- nvinfo : EIATTR_MIN_STACK_SIZE
	.align		4
.L_3:
        /*0018*/ 	.byte	0x04, 0x12
        /*001a*/ 	.short	(.L_5 - .L_4)
	.align		4
.L_4:
        /*001c*/ 	.word	index@(_Z14_AFFINE_KERNELPiiiiiii)
        /*0020*/ 	.word	0x00000000
.L_5:


//--------------------- .nv.compat                --------------------------
	.section	.nv.compat,"",@"SHT_CUDA_COMPAT_INFO"
	.align	4
        /*0000*/ 	.byte	0x02, 0x09, 0x00, 0x00, 0x02, 0x02, 0x01, 0x00, 0x02, 0x05, 0x05, 0x00, 0x03, 0x07, 0x01, 0x01
        /*0010*/ 	.byte	0x02, 0x03, 0x00, 0x00, 0x02, 0x06, 0x01, 0x00, 0x04, 0x0b, 0x08, 0x00, 0x09, 0x00, 0x00, 0x00
        /*0020*/ 	.byte	0x00, 0x00, 0x00, 0x00


//--------------------- .nv.info._Z14_AFFINE_KERNELPiiiiiii --------------------------
	.section	.nv.info._Z14_AFFINE_KERNELPiiiiiii,"",@"SHT_CUDA_INFO"
	.sectionflags	@""
	.align	4


	//----- nvinfo : EIATTR_CUDA_API_VERSION
	.align		4
        /*0000*/ 	.byte	0x04, 0x37
        /*0002*/ 	.short	(.L_7 - .L_6)
.L_6:
        /*0004*/ 	.word	0x00000082


	//----- nvinfo : EIATTR_KPARAM_INFO
	.align		4
.L_7:
        /*0008*/ 	.byte	0x04, 0x17
        /*000a*/ 	.short	(.L_9 - .L_8)
.L_8:
        /*000c*/ 	.word	0x00000000
        /*0010*/ 	.short	0x0006
        /*0012*/ 	.short	0x001c
        /*0014*/ 	.byte	0x00, 0xf0, 0x11, 0x00


	//----- nvinfo : EIATTR_KPARAM_INFO
	.align		4
.L_9:
        /*0018*/ 	.byte	0x04, 0x17
        /*001a*/ 	.short	(.L_11 - .L_10)
.L_10:
        /*001c*/ 	.word	0x00000000
        /*0020*/ 	.short	0x0005
        /*0022*/ 	.short	0x0018
        /*0024*/ 	.byte	0x00, 0xf0, 0x11, 0x00


	//----- nvinfo : EIATTR_KPARAM_INFO
	.align		4
.L_11:
        /*0028*/ 	.byte	0x04, 0x17
        /*002a*/ 	.short	(.L_13 - .L_12)
.L_12:
        /*002c*/ 	.word	0x00000000
        /*0030*/ 	.short	0x0004
        /*0032*/ 	.short	0x0014
        /*0034*/ 	.byte	0x00, 0xf0, 0x11, 0x00


	//----- nvinfo : EIATTR_KPARAM_INFO
	.align		4
.L_13:
        /*0038*/ 	.byte	0x04, 0x17
        /*003a*/ 	.short	(.L_15 - .L_14)
.L_14:
        /*003c*/ 	.word	0x00000000
        /*0040*/ 	.short	0x0003
        /*0042*/ 	.short	0x0010
        /*0044*/ 	.byte	0x00, 0xf0, 0x11, 0x00


	//----- nvinfo : EIATTR_KPARAM_INFO
	.align		4
.L_15:
        /*0048*/ 	.byte	0x04, 0x17
        /*004a*/ 	.short	(.L_17 - .L_16)
.L_16:
        /*004c*/ 	.word	0x00000000
        /*0050*/ 	.short	0x0002
        /*0052*/ 	.short	0x000c
        /*0054*/ 	.byte	0x00, 0xf0, 0x11, 0x00


	//----- nvinfo : EIATTR_KPARAM_INFO
	.align		4
.L_17:
        /*0058*/ 	.byte	0x04, 0x17
        /*005a*/ 	.short	(.L_19 - .L_18)
.L_18:
        /*005c*/ 	.word	0x00000000
        /*0060*/ 	.short	0x0001
        /*0062*/ 	.short	0x0008
        /*0064*/ 	.byte	0x00, 0xf0, 0x11, 0x00


	//----- nvinfo : EIATTR_KPARAM_INFO
	.align		4
.L_19:
        /*0068*/ 	.byte	0x04, 0x17
        /*006a*/ 	.short	(.L_21 - .L_20)
.L_20:
        /*006c*/ 	.word	0x00000000
        /*0070*/ 	.short	0x0000
        /*0072*/ 	.short	0x0000
        /*0074*/ 	.byte	0x00, 0xf5, 0x21, 0x00


	//----- nvinfo : EIATTR_SPARSE_MMA_MASK
	.align		4
.L_21:
        /*0078*/ 	.byte	0x03, 0x50
        /*007a*/ 	.short	0x0000


	//----- nvinfo : EIATTR_MAXREG_COUNT
	.align		4
        /*007c*/ 	.byte	0x03, 0x1b
        /*007e*/ 	.short	0x00ff


	//----- nvinfo : EIATTR_MERCURY_ISA_VERSION
	.align		4
        /*0080*/ 	.byte	0x03, 0x5f
        /*0082*/ 	.short	0x0101


	//----- nvinfo : EIATTR_VRC_CTA_INIT_COUNT
	.align		4
        /*0084*/ 	.byte	0x02, 0x4a
	.zero		1
	.zero		1


	//----- nvinfo : EIATTR_EXIT_INSTR_OFFSETS
	.align		4
        /*0088*/ 	.byte	0x04, 0x1c
        /*008a*/ 	.short	(.L_23 - .L_22)


	//   ....[0]....
.L_22:
        /*008c*/ 	.word	0x000000c0


	//   ....[1]....
        /*0090*/ 	.word	0x00000120


	//----- nvinfo : EIATTR_CBANK_PARAM_SIZE
	.align		4
.L_23:
        /*0094*/ 	.byte	0x03, 0x19
        /*0096*/ 	.short	0x0020


	//----- nvinfo : EIATTR_PARAM_CBANK
	.align		4
        /*0098*/ 	.byte	0x04, 0x0a
        /*009a*/ 	.short	(.L_25 - .L_24)
	.align		4
.L_24:
        /*009c*/ 	.word	index@(.nv.constant0._Z14_AFFINE_KERNELPiiiiiii)
        /*00a0*/ 	.short	0x0380
        /*00a2*/ 	.short	0x0020


	//----- nvinfo : EIATTR_SW_WAR
	.align		4
.L_25:
        /*00a4*/ 	.byte	0x04, 0x36
        /*00a6*/ 	.short	(.L_27 - .L_26)
.L_26:
        /*00a8*/ 	.word	0x00000008
.L_27:


//--------------------- .nv.callgraph             --------------------------
	.section	.nv.callgraph,"",@"SHT_CUDA_CALLGRAPH"
	.align	4
	.sectionentsize	8
	.align		4
        /*0000*/ 	.word	0x00000000
	.align		4
        /*0004*/ 	.word	0xffffffff
	.align		4
        /*0008*/ 	.word	0x00000000
	.align		4
        /*000c*/ 	.word	0xfffffffe
	.align		4
        /*0010*/ 	.word	0x00000000
	.align		4
        /*0014*/ 	.word	0xfffffffd
	.align		4
        /*0018*/ 	.word	0x00000000
	.align		4
        /*001c*/ 	.word	0xfffffffc


//--------------------- .text._Z14_AFFINE_KERNELPiiiiiii --------------------------
	.section	.text._Z14_AFFINE_KERNELPiiiiiii,"ax",@progbits
	.align	128
        .global         _Z14_AFFINE_KERNELPiiiiiii
        .type           _Z14_AFFINE_KERNELPiiiiiii,@function
        .size           _Z14_AFFINE_KERNELPiiiiiii,(.L_x_1 - _Z14_AFFINE_KERNELPiiiiiii)
        .other          _Z14_AFFINE_KERNELPiiiiiii,@"STO_CUDA_ENTRY STV_DEFAULT"
_Z14_AFFINE_KERNELPiiiiiii:
.text._Z14_AFFINE_KERNELPiiiiiii:
[----:B------:R-:W-:Y:S01]  /*0000*/  LDC R1, c[0x0][0x37c] ;  /* 0x0000df00ff017b82 */ /* 0x000fe20000000800 */
[----:B------:R-:W0:Y:S07]  /*0010*/  S2R R0, SR_CTAID.X ;  /* 0x0000000000007919 */ /* 0x000e2e0000002500 */
[----:B------:R-:W0:Y:S01]  /*0020*/  LDC.64 R6, c[0x0][0x398] ;  /* 0x0000e600ff067b82 */ /* 0x000e220000000a00 */
[----:B------:R-:W0:Y:S01]  /*0030*/  LDCU UR4, c[0x0][0x370] ;  /* 0x00006e00ff0477ac */ /* 0x000e220008000800 */
[----:B------:R-:W1:Y:S01]  /*0040*/  S2R R5, SR_TID.X ;  /* 0x0000000000057919 */ /* 0x000e620000002100 */
[----:B------:R-:W1:Y:S05]  /*0050*/  LDCU UR5, c[0x0][0x360] ;  /* 0x00006c00ff0577ac */ /* 0x000e6a0008000800 */
[----:B------:R-:W2:Y:S01]  /*0060*/  LDC R2, c[0x0][0x390] ;  /* 0x0000e400ff027b82 */ /* 0x000ea20000000800 */
[----:B0-----:R-:W-:-:S04]  /*0070*/  IMAD R0, R7, UR4, R0 ;  /* 0x0000000407007c24 */ /* 0x001fc8000f8e0200 */
[----:B-1----:R-:W-:Y:S01]  /*0080*/  IMAD R5, R0, UR5, R5 ;  /* 0x0000000500057c24 */ /* 0x002fe2000f8e0205 */
[----:B--2---:R-:W-:-:S04]  /*0090*/  VIADDMNMX R0, R2, 0x8, R6, PT ;  /* 0x0000000802007846 */ /* 0x004fc80003800106 */
[----:B------:R-:W-:-:S04]  /*00a0*/  ISETP.GE.AND P0, PT, R5, R2, PT ;  /* 0x000000020500720c */ /* 0x000fc80003f06270 */
[----:B------:R-:W-:-:S13]  /*00b0*/  ISETP.LE.OR P0, PT, R0, R5, !P0 ;  /* 0x000000050000720c */ /* 0x000fda0004703670 */
[----:B------:R-:W-:Y:S05]  /*00c0*/  @P0 EXIT ;  /* 0x000000000000094d */ /* 0x000fea0003800000 */
[----:B------:R-:W0:Y:S01]  /*00d0*/  LDC.64 R2, c[0x0][0x380] ;  /* 0x0000e000ff027b82 */ /* 0x000e220000000a00 */
[----:B------:R-:W1:Y:S01]  /*00e0*/  LDCU.64 UR4, c[0x0][0x358] ;  /* 0x00006b00ff0477ac */ /* 0x000e620008000a00 */
[----:B0-----:R-:W-:-:S05]  /*00f0*/  IMAD.WIDE R2, R5, 0x4, R2 ;  /* 0x0000000405027825 */ /* 0x001fca00078e0202 */
[----:B-1----:R-:W2:Y:S04]  /*0100*/  LDG.E R5, desc[UR4][R2.64+0x8] ;  /* 0x0000080402057981 */ /* 0x002ea8000c1e1900 */
[----:B--2---:R-:W-:Y:S01]  /*0110*/  STG.E desc[UR4][R2.64+0x28], R5 ;  /* 0x0000280502007986 */ /* 0x004fe2000c101904 */
[----:B------:R-:W-:Y:S05]  /*0120*/  EXIT ;  /* 0x000000000000794d */ /* 0x000fea0003800000 */
.L_x_0:
[----:B------:R-:W-:-:S00]  /*0130*/  BRA `(.L_x_0) ;  /* 0xfffffffc00fc7947 */ /* 0x000fc0000383ffff */
[----:B------:R-:W-:-:S00]  /*0140*/  NOP ;  /* 0x0000000000007918 */ /* 0x000fc00000000000 */
        /* <DEDUP_REMOVED lines=11> */
.L_x_1:


//--------------------- .nv.shared.reserved.0     --------------------------
	.section	.nv.shared.reserved.0,"aw",@nobits
	.weak		__nv_reservedSMEM_offset_0_alias
	.size		__nv_reservedSMEM_offset_0_alias, 0, 64
	.other		__nv_reservedSMEM_offset_0_alias,@"STO_CUDA_RESERVED_SHARED STV_DEFAULT"
__nv_reservedSMEM_offset_0_alias:
	.zero		0
	.zero		64


//--------------------- .nv.constant0._Z14_AFFINE_KERNELPiiiiiii --------------------------
	.section	.nv.constant0._Z14_AFFINE_KERNELPiiiiiii,"a",@progbits
	.sectionflags	@""
	.align	4
.nv.constant0._Z14_AFFINE_KERNELPiiiiiii:
	.zero		928


//--------------------- SYMBOLS --------------------------

	.type		.nv.reservedSmem.offset0,@object
	.size		.nv.reservedSmem.offset0,0x4
